//
// Generated by NVIDIA NVVM Compiler
//
// Compiler Build ID: CL-36424714
// Cuda compilation tools, release 13.0, V13.0.88
// Based on NVVM 20.0.0
//

.version 9.0
.target sm_100
.address_size 64

	// .globl	_Z15add_two_vectorsPiS_S_

.visible .entry _Z15add_two_vectorsPiS_S_(
	.param .u64 .ptr .align 1 _Z15add_two_vectorsPiS_S__param_0,
	.param .u64 .ptr .align 1 _Z15add_two_vectorsPiS_S__param_1,
	.param .u64 .ptr .align 1 _Z15add_two_vectorsPiS_S__param_2
)
{
	.reg .b32 	%r<5>;
	.reg .b64 	%rd<11>;

	ld.param.u64 	%rd1, [_Z15add_two_vectorsPiS_S__param_0];
	ld.param.u64 	%rd2, [_Z15add_two_vectorsPiS_S__param_1];
	ld.param.u64 	%rd3, [_Z15add_two_vectorsPiS_S__param_2];
	cvta.to.global.u64 	%rd4, %rd3;
	cvta.to.global.u64 	%rd5, %rd2;
	cvta.to.global.u64 	%rd6, %rd1;
	mov.u32 	%r1, %tid.x;
	mul.wide.u32 	%rd7, %r1, 4;
	add.s64 	%rd8, %rd6, %rd7;
	ld.global.u32 	%r2, [%rd8];
	add.s64 	%rd9, %rd5, %rd7;
	ld.global.u32 	%r3, [%rd9];
	add.s32 	%r4, %r3, %r2;
	add.s64 	%rd10, %rd4, %rd7;
	st.global.u32 	[%rd10], %r4;
	ret;

}


// ===== COMPILED SASS (sm_100) =====

	.target	sm_100

	.elftype	@"ET_EXEC"


//--------------------- .note.nv.tkinfo           --------------------------
	.section	.note.nv.tkinfo,"",@"SHT_NOTE"
	.sectionflags	@"SHF_NOTE_NV_TKINFO"
	.tkinfo
        /*0018*/ 	.word	0x00000002
        /*0030*/ 	.string	""
        /*0030*/ 	.string	"ptxas"
        /*0030*/ 	.string	"Cuda compilation tools, release 13.0, V13.0.88"
        /*0030*/ 	.string	"Build cuda_13.0.r13.0/compiler.36424714_0"
        /*0030*/ 	.string	"-arch sm_100 -m 64 "



//--------------------- .note.nv.cuinfo           --------------------------
	.section	.note.nv.cuinfo,"",@"SHT_NOTE"
	.sectionflags	@"SHF_NOTE_NV_CUINFO"
        /*0018*/ 	.short	0x0002
        /*001a*/ 	.short	0x0064
        /*001c*/ 	.short	0x0082
	.zero		2


//--------------------- .nv.info                  --------------------------
	.section	.nv.info,"",@"SHT_CUDA_INFO"
	.align	4


	//----- nvinfo : EIATTR_REGCOUNT
	.align		4
        /*0000*/ 	.byte	0x04, 0x2f
        /*0002*/ 	.short	(.L_1 - .L_0)
	.align		4
.L_0:
        /*0004*/ 	.word	index@(_Z15add_two_vectorsPiS_S_)
        /*0008*/ 	.word	0x0000000c


	//----- nvinfo : EIATTR_FRAME_SIZE
	.align		4
.L_1:
        /*000c*/ 	.byte	0x04, 0x11
        /*000e*/ 	.short	(.L_3 - .L_2)
	.align		4
.L_2:
        /*0010*/ 	.word	index@(_Z15add_two_vectorsPiS_S_)
        /*0014*/ 	.word	0x00000000


	//----- nvinfo : EIATTR_MIN_STACK_SIZE
	.align		4
.L_3:
        /*0018*/ 	.byte	0x04, 0x12
        /*001a*/ 	.short	(.L_5 - .L_4)
	.align		4
.L_4:
        /*001c*/ 	.word	index@(_Z15add_two_vectorsPiS_S_)
        /*0020*/ 	.word	0x00000000
.L_5:


//--------------------- .nv.compat                --------------------------
	.section	.nv.compat,"",@"SHT_CUDA_COMPAT_INFO"
	.align	4
        /*0000*/ 	.byte	0x02, 0x09, 0x00, 0x00, 0x02, 0x02, 0x01, 0x00, 0x02, 0x05, 0x05, 0x00, 0x03, 0x07, 0x01, 0x01
        /*0010*/ 	.byte	0x02, 0x03, 0x00, 0x00, 0x02, 0x06, 0x01, 0x00, 0x04, 0x0b, 0x08, 0x00, 0x09, 0x00, 0x00, 0x00
        /*0020*/ 	.byte	0x00, 0x00, 0x00, 0x00


//--------------------- .nv.info._Z15add_two_vectorsPiS_S_ --------------------------
	.section	.nv.info._Z15add_two_vectorsPiS_S_,"",@"SHT_CUDA_INFO"
	.sectionflags	@""
	.align	4


	//----- nvinfo : EIATTR_CUDA_API_VERSION
	.align		4
        /*0000*/ 	.byte	0x04, 0x37
        /*0002*/ 	.short	(.L_7 - .L_6)
.L_6:
        /*0004*/ 	.word	0x00000082


	//----- nvinfo : EIATTR_KPARAM_INFO
	.align		4
.L_7:
        /*0008*/ 	.byte	0x04, 0x17
        /*000a*/ 	.short	(.L_9 - .L_8)
.L_8:
        /*000c*/ 	.word	0x00000000
        /*0010*/ 	.short	0x0002
        /*0012*/ 	.short	0x0010
        /*0014*/ 	.byte	0x00, 0xf5, 0x21, 0x00


	//----- nvinfo : EIATTR_KPARAM_INFO
	.align		4
.L_9:
        /*0018*/ 	.byte	0x04, 0x17
        /*001a*/ 	.short	(.L_11 - .L_10)
.L_10:
        /*001c*/ 	.word	0x00000000
        /*0020*/ 	.short	0x0001
        /*0022*/ 	.short	0x0008
        /*0024*/ 	.byte	0x00, 0xf5, 0x21, 0x00


	//----- nvinfo : EIATTR_KPARAM_INFO
	.align		4
.L_11:
        /*0028*/ 	.byte	0x04, 0x17
        /*002a*/ 	.short	(.L_13 - .L_12)
.L_12:
        /*002c*/ 	.word	0x00000000
        /*0030*/ 	.short	0x0000
        /*0032*/ 	.short	0x0000
        /*0034*/ 	.byte	0x00, 0xf5, 0x21, 0x00


	//----- nvinfo : EIATTR_SPARSE_MMA_MASK
	.align		4
.L_13:
        /*0038*/ 	.byte	0x03, 0x50
        /*003a*/ 	.short	0x0000


	//----- nvinfo : EIATTR_MAXREG_COUNT
	.align		4
        /*003c*/ 	.byte	0x03, 0x1b
        /*003e*/ 	.short	0x00ff


	//----- nvinfo : EIATTR_MERCURY_ISA_VERSION
	.align		4
        /*0040*/ 	.byte	0x03, 0x5f
        /*0042*/ 	.short	0x0101


	//----- nvinfo : EIATTR_VRC_CTA_INIT_COUNT
	.align		4
        /*0044*/ 	.byte	0x02, 0x4a
	.zero		1
	.zero		1


	//----- nvinfo : EIATTR_EXIT_INSTR_OFFSETS
	.align		4
        /*0048*/ 	.byte	0x04, 0x1c
        /*004a*/ 	.short	(.L_15 - .L_14)


	//   ....[0]....
.L_14:
        /*004c*/ 	.word	0x000000d0


	//----- nvinfo : EIATTR_CBANK_PARAM_SIZE
	.align		4
.L_15:
        /*0050*/ 	.byte	0x03, 0x19
        /*0052*/ 	.short	0x0018


	//----- nvinfo : EIATTR_PARAM_CBANK
	.align		4
        /*0054*/ 	.byte	0x04, 0x0a
        /*0056*/ 	.short	(.L_17 - .L_16)
	.align		4
.L_16:
        /*0058*/ 	.word	index@(.nv.constant0._Z15add_two_vectorsPiS_S_)
        /*005c*/ 	.short	0x0380
        /*005e*/ 	.short	0x0018


	//----- nvinfo : EIATTR_SW_WAR
	.align		4
.L_17:
        /*0060*/ 	.byte	0x04, 0x36
        /*0062*/ 	.short	(.L_19 - .L_18)
.L_18:
        /*0064*/ 	.word	0x00000008
.L_19:


//--------------------- .nv.callgraph             --------------------------
	.section	.nv.callgraph,"",@"SHT_CUDA_CALLGRAPH"
	.align	4
	.sectionentsize	8
	.align		4
        /*0000*/ 	.word	0x00000000
	.align		4
        /*0004*/ 	.word	0xffffffff
	.align		4
        /*0008*/ 	.word	0x00000000
	.align		4
        /*000c*/ 	.word	0xfffffffe
	.align		4
        /*0010*/ 	.word	0x00000000
	.align		4
        /*0014*/ 	.word	0xfffffffd
	.align		4
        /*0018*/ 	.word	0x00000000
	.align		4
        /*001c*/ 	.word	0xfffffffc


//--------------------- .text._Z15add_two_vectorsPiS_S_ --------------------------
	.section	.text._Z15add_two_vectorsPiS_S_,"ax",@progbits
	.align	128
        .global         _Z15add_two_vectorsPiS_S_
        .type           _Z15add_two_vectorsPiS_S_,@function
        .size           _Z15add_two_vectorsPiS_S_,(.L_x_1 - _Z15add_two_vectorsPiS_S_)
        .other          _Z15add_two_vectorsPiS_S_,@"STO_CUDA_ENTRY STV_DEFAULT"
_Z15add_two_vectorsPiS_S_:
.text._Z15add_two_vectorsPiS_S_:
[----:B------:R-:W-:Y:S01]  /*0000*/  LDC R1, c[0x0][0x37c] ;  /* 0x0000df00ff017b82 */ /* 0x000fe20000000800 */
[----:B------:R-:W0:Y:S07]  /*0010*/  S2R R9, SR_TID.X ;  /* 0x0000000000097919 */ /* 0x000e2e0000002100 */
[----:B------:R-:W0:Y:S01]  /*0020*/  LDC.64 R2, c[0x0][0x380] ;  /* 0x0000e000ff027b82 */ /* 0x000e220000000a00 */
[----:B------:R-:W1:Y:S07]  /*0030*/  LDCU.64 UR4, c[0x0][0x358] ;  /* 0x00006b00ff0477ac */ /* 0x000e6e0008000a00 */
[----:B------:R-:W2:Y:S08]  /*0040*/  LDC.64 R4, c[0x0][0x388] ;  /* 0x0000e200ff047b82 */ /* 0x000eb00000000a00 */
[----:B------:R-:W3:Y:S01]  /*0050*/  LDC.64 R6, c[0x0][0x390] ;  /* 0x0000e400ff067b82 */ /* 0x000ee20000000a00 */
[----:B0-----:R-:W-:-:S04]  /*0060*/  IMAD.WIDE.U32 R2, R9, 0x4, R2 ;  /* 0x0000000409027825 */ /* 0x001fc800078e0002 */
[C---:B--2---:R-:W-:Y:S02]  /*0070*/  IMAD.WIDE.U32 R4, R9.reuse, 0x4, R4 ;  /* 0x0000000409047825 */ /* 0x044fe400078e0004 */
[----:B-1----:R-:W2:Y:S04]  /*0080*/  LDG.E R2, desc[UR4][R2.64] ;  /* 0x0000000402027981 */ /* 0x002ea8000c1e1900 */
[----:B------:R-:W2:Y:S01]  /*0090*/  LDG.E R5, desc[UR4][R4.64] ;  /* 0x0000000404057981 */ /* 0x000ea2000c1e1900 */
[----:B---3--:R-:W-:Y:S01]  /*00a0*/  IMAD.WIDE.U32 R6, R9, 0x4, R6 ;  /* 0x0000000409067825 */ /* 0x008fe200078e0006 */
[----:B--2---:R-:W-:-:S05]  /*00b0*/  IADD3 R9, PT, PT, R2, R5, RZ ;  /* 0x0000000502097210 */ /* 0x004fca0007ffe0ff */
[----:B------:R-:W-:Y:S01]  /*00c0*/  STG.E desc[UR4][R6.64], R9 ;  /* 0x0000000906007986 */ /* 0x000fe2000c101904 */
[----:B------:R-:W-:Y:S05]  /*00d0*/  EXIT ;  /* 0x000000000000794d */ /* 0x000fea0003800000 */
.L_x_0:
[----:B------:R-:W-:-:S00]  /*00e0*/  BRA `(.L_x_0) ;  /* 0xfffffffc00fc7947 */ /* 0x000fc0000383ffff */
[----:B------:R-:W-:-:S00]  /*00f0*/  NOP ;  /* 0x0000000000007918 */ /* 0x000fc00000000000 */
        /* <DEDUP_REMOVED lines=8> */
.L_x_1:


//--------------------- .nv.shared.reserved.0     --------------------------
	.section	.nv.shared.reserved.0,"aw",@nobits
	.weak		__nv_reservedSMEM_offset_0_alias
	.size		__nv_reservedSMEM_offset_0_alias, 0, 64
	.other		__nv_reservedSMEM_offset_0_alias,@"STO_CUDA_RESERVED_SHARED STV_DEFAULT"
__nv_reservedSMEM_offset_0_alias:
	.zero		0
	.zero		64


//--------------------- .nv.constant0._Z15add_two_vectorsPiS_S_ --------------------------
	.section	.nv.constant0._Z15add_two_vectorsPiS_S_,"a",@progbits
	.sectionflags	@""
	.align	4
.nv.constant0._Z15add_two_vectorsPiS_S_:
	.zero		920


//--------------------- SYMBOLS --------------------------

	.type		.nv.reservedSmem.offset0,@object
	.size		.nv.reservedSmem.offset0,0x4
